//
// Generated by NVIDIA NVVM Compiler
//
// Compiler Build ID: CL-36424714
// Cuda compilation tools, release 13.0, V13.0.88
// Based on NVVM 20.0.0
//

.version 9.0
.target sm_100
.address_size 64

	// .globl	_Z13testKernelPtrPKiS0_i

.visible .entry _Z13testKernelPtrPKiS0_i(
	.param .u64 .ptr .align 1 _Z13testKernelPtrPKiS0_i_param_0,
	.param .u64 .ptr .align 1 _Z13testKernelPtrPKiS0_i_param_1,
	.param .u32 _Z13testKernelPtrPKiS0_i_param_2
)
{


	ret;

}
	// .globl	_Z10testKerneliii
.visible .entry _Z10testKerneliii(
	.param .u32 _Z10testKerneliii_param_0,
	.param .u32 _Z10testKerneliii_param_1,
	.param .u32 _Z10testKerneliii_param_2
)
{


	ret;

}
	// .globl	_Z12helloFromGPUi
.visible .entry _Z12helloFromGPUi(
	.param .u32 _Z12helloFromGPUi_param_0
)
{


	ret;

}
	// .globl	_Z12helloFromGPUv
.visible .entry _Z12helloFromGPUv()
{


	ret;

}
	// .globl	_Z13helloFromGPU2v
.visible .entry _Z13helloFromGPU2v()
{


	ret;

}
	// .globl	_Z10foo_kerneliii
.visible .entry _Z10foo_kerneliii(
	.param .u32 _Z10foo_kerneliii_param_0,
	.param .u32 _Z10foo_kerneliii_param_1,
	.param .u32 _Z10foo_kerneliii_param_2
)
{


	ret;

}


// ===== COMPILED SASS (sm_100) =====

	.target	sm_100

	.elftype	@"ET_EXEC"


//--------------------- .note.nv.tkinfo           --------------------------
	.section	.note.nv.tkinfo,"",@"SHT_NOTE"
	.sectionflags	@"SHF_NOTE_NV_TKINFO"
	.tkinfo
        /*0018*/ 	.word	0x00000002
        /*0030*/ 	.string	""
        /*0030*/ 	.string	"ptxas"
        /*0030*/ 	.string	"Cuda compilation tools, release 13.0, V13.0.88"
        /*0030*/ 	.string	"Build cuda_13.0.r13.0/compiler.36424714_0"
        /*0030*/ 	.string	"-arch sm_100 -m 64 "



//--------------------- .note.nv.cuinfo           --------------------------
	.section	.note.nv.cuinfo,"",@"SHT_NOTE"
	.sectionflags	@"SHF_NOTE_NV_CUINFO"
        /*0018*/ 	.short	0x0002
        /*001a*/ 	.short	0x0064
        /*001c*/ 	.short	0x0082
	.zero		2


//--------------------- .nv.info                  --------------------------
	.section	.nv.info,"",@"SHT_CUDA_INFO"
	.align	4


	//----- nvinfo : EIATTR_REGCOUNT
	.align		4
        /*0000*/ 	.byte	0x04, 0x2f
        /*0002*/ 	.short	(.L_1 - .L_0)
	.align		4
.L_0:
        /*0004*/ 	.word	index@(_Z13testKernelPtrPKiS0_i)
        /*0008*/ 	.word	0x00000004


	//----- nvinfo : EIATTR_FRAME_SIZE
	.align		4
.L_1:
        /*000c*/ 	.byte	0x04, 0x11
        /*000e*/ 	.short	(.L_3 - .L_2)
	.align		4
.L_2:
        /*0010*/ 	.word	index@(_Z13testKernelPtrPKiS0_i)
        /*0014*/ 	.word	0x00000000


	//----- nvinfo : EIATTR_REGCOUNT
	.align		4
.L_3:
        /*0018*/ 	.byte	0x04, 0x2f
        /*001a*/ 	.short	(.L_5 - .L_4)
	.align		4
.L_4:
        /*001c*/ 	.word	index@(_Z10testKerneliii)
        /*0020*/ 	.word	0x00000004


	//----- nvinfo : EIATTR_FRAME_SIZE
	.align		4
.L_5:
        /*0024*/ 	.byte	0x04, 0x11
        /*0026*/ 	.short	(.L_7 - .L_6)
	.align		4
.L_6:
        /*0028*/ 	.word	index@(_Z10testKerneliii)
        /*002c*/ 	.word	0x00000000


	//----- nvinfo : EIATTR_REGCOUNT
	.align		4
.L_7:
        /*0030*/ 	.byte	0x04, 0x2f
        /*0032*/ 	.short	(.L_9 - .L_8)
	.align		4
.L_8:
        /*0034*/ 	.word	index@(_Z12helloFromGPUi)
        /*0038*/ 	.word	0x00000004


	//----- nvinfo : EIATTR_FRAME_SIZE
	.align		4
.L_9:
        /*003c*/ 	.byte	0x04, 0x11
        /*003e*/ 	.short	(.L_11 - .L_10)
	.align		4
.L_10:
        /*0040*/ 	.word	index@(_Z12helloFromGPUi)
        /*0044*/ 	.word	0x00000000


	//----- nvinfo : EIATTR_REGCOUNT
	.align		4
.L_11:
        /*0048*/ 	.byte	0x04, 0x2f
        /*004a*/ 	.short	(.L_13 - .L_12)
	.align		4
.L_12:
        /*004c*/ 	.word	index@(_Z12helloFromGPUv)
        /*0050*/ 	.word	0x00000004


	//----- nvinfo : EIATTR_FRAME_SIZE
	.align		4
.L_13:
        /*0054*/ 	.byte	0x04, 0x11
        /*0056*/ 	.short	(.L_15 - .L_14)
	.align		4
.L_14:
        /*0058*/ 	.word	index@(_Z12helloFromGPUv)
        /*005c*/ 	.word	0x00000000


	//----- nvinfo : EIATTR_REGCOUNT
	.align		4
.L_15:
        /*0060*/ 	.byte	0x04, 0x2f
        /*0062*/ 	.short	(.L_17 - .L_16)
	.align		4
.L_16:
        /*0064*/ 	.word	index@(_Z13helloFromGPU2v)
        /*0068*/ 	.word	0x00000004


	//----- nvinfo : EIATTR_FRAME_SIZE
	.align		4
.L_17:
        /*006c*/ 	.byte	0x04, 0x11
        /*006e*/ 	.short	(.L_19 - .L_18)
	.align		4
.L_18:
        /*0070*/ 	.word	index@(_Z13helloFromGPU2v)
        /*0074*/ 	.word	0x00000000


	//----- nvinfo : EIATTR_REGCOUNT
	.align		4
.L_19:
        /*0078*/ 	.byte	0x04, 0x2f
        /*007a*/ 	.short	(.L_21 - .L_20)
	.align		4
.L_20:
        /*007c*/ 	.word	index@(_Z10foo_kerneliii)
        /*0080*/ 	.word	0x00000004


	//----- nvinfo : EIATTR_FRAME_SIZE
	.align		4
.L_21:
        /*0084*/ 	.byte	0x04, 0x11
        /*0086*/ 	.short	(.L_23 - .L_22)
	.align		4
.L_22:
        /*0088*/ 	.word	index@(_Z10foo_kerneliii)
        /*008c*/ 	.word	0x00000000


	//----- nvinfo : EIATTR_MIN_STACK_SIZE
	.align		4
.L_23:
        /*0090*/ 	.byte	0x04, 0x12
        /*0092*/ 	.short	(.L_25 - .L_24)
	.align		4
.L_24:
        /*0094*/ 	.word	index@(_Z10foo_kerneliii)
        /*0098*/ 	.word	0x00000000


	//----- nvinfo : EIATTR_MIN_STACK_SIZE
	.align		4
.L_25:
        /*009c*/ 	.byte	0x04, 0x12
        /*009e*/ 	.short	(.L_27 - .L_26)
	.align		4
.L_26:
        /*00a0*/ 	.word	index@(_Z13helloFromGPU2v)
        /*00a4*/ 	.word	0x00000000


	//----- nvinfo : EIATTR_MIN_STACK_SIZE
	.align		4
.L_27:
        /*00a8*/ 	.byte	0x04, 0x12
        /*00aa*/ 	.short	(.L_29 - .L_28)
	.align		4
.L_28:
        /*00ac*/ 	.word	index@(_Z12helloFromGPUv)
        /*00b0*/ 	.word	0x00000000


	//----- nvinfo : EIATTR_MIN_STACK_SIZE
	.align		4
.L_29:
        /*00b4*/ 	.byte	0x04, 0x12
        /*00b6*/ 	.short	(.L_31 - .L_30)
	.align		4
.L_30:
        /*00b8*/ 	.word	index@(_Z12helloFromGPUi)
        /*00bc*/ 	.word	0x00000000


	//----- nvinfo : EIATTR_MIN_STACK_SIZE
	.align		4
.L_31:
        /*00c0*/ 	.byte	0x04, 0x12
        /*00c2*/ 	.short	(.L_33 - .L_32)
	.align		4
.L_32:
        /*00c4*/ 	.word	index@(_Z10testKerneliii)
        /*00c8*/ 	.word	0x00000000


	//----- nvinfo : EIATTR_MIN_STACK_SIZE
	.align		4
.L_33:
        /*00cc*/ 	.byte	0x04, 0x12
        /*00ce*/ 	.short	(.L_35 - .L_34)
	.align		4
.L_34:
        /*00d0*/ 	.word	index@(_Z13testKernelPtrPKiS0_i)
        /*00d4*/ 	.word	0x00000000
.L_35:


//--------------------- .nv.compat                --------------------------
	.section	.nv.compat,"",@"SHT_CUDA_COMPAT_INFO"
	.align	4
        /*0000*/ 	.byte	0x02, 0x09, 0x00, 0x00, 0x02, 0x02, 0x01, 0x00, 0x02, 0x05, 0x05, 0x00, 0x03, 0x07, 0x01, 0x01
        /*0010*/ 	.byte	0x02, 0x03, 0x00, 0x00, 0x02, 0x06, 0x01, 0x00, 0x04, 0x0b, 0x08, 0x00, 0x09, 0x00, 0x00, 0x00
        /*0020*/ 	.byte	0x00, 0x00, 0x00, 0x00


//--------------------- .nv.info._Z10foo_kerneliii --------------------------
	.section	.nv.info._Z10foo_kerneliii,"",@"SHT_CUDA_INFO"
	.sectionflags	@""
	.align	4


	//----- nvinfo : EIATTR_CUDA_API_VERSION
	.align		4
        /*0000*/ 	.byte	0x04, 0x37
        /*0002*/ 	.short	(.L_37 - .L_36)
.L_36:
        /*0004*/ 	.word	0x00000082


	//----- nvinfo : EIATTR_KPARAM_INFO
	.align		4
.L_37:
        /*0008*/ 	.byte	0x04, 0x17
        /*000a*/ 	.short	(.L_39 - .L_38)
.L_38:
        /*000c*/ 	.word	0x00000000
        /*0010*/ 	.short	0x0002
        /*0012*/ 	.short	0x0008
        /*0014*/ 	.byte	0x00, 0xf0, 0x11, 0x00


	//----- nvinfo : EIATTR_KPARAM_INFO
	.align		4
.L_39:
        /*0018*/ 	.byte	0x04, 0x17
        /*001a*/ 	.short	(.L_41 - .L_40)
.L_40:
        /*001c*/ 	.word	0x00000000
        /*0020*/ 	.short	0x0001
        /*0022*/ 	.short	0x0004
        /*0024*/ 	.byte	0x00, 0xf0, 0x11, 0x00


	//----- nvinfo : EIATTR_KPARAM_INFO
	.align		4
.L_41:
        /*0028*/ 	.byte	0x04, 0x17
        /*002a*/ 	.short	(.L_43 - .L_42)
.L_42:
        /*002c*/ 	.word	0x00000000
        /*0030*/ 	.short	0x0000
        /*0032*/ 	.short	0x0000
        /*0034*/ 	.byte	0x00, 0xf0, 0x11, 0x00


	//----- nvinfo : EIATTR_SPARSE_MMA_MASK
	.align		4
.L_43:
        /*0038*/ 	.byte	0x03, 0x50
        /*003a*/ 	.short	0x0000


	//----- nvinfo : EIATTR_MAXREG_COUNT
	.align		4
        /*003c*/ 	.byte	0x03, 0x1b
        /*003e*/ 	.short	0x00ff


	//----- nvinfo : EIATTR_MERCURY_ISA_VERSION
	.align		4
        /*0040*/ 	.byte	0x03, 0x5f
        /*0042*/ 	.short	0x0101


	//----- nvinfo : EIATTR_VRC_CTA_INIT_COUNT
	.align		4
        /*0044*/ 	.byte	0x02, 0x4a
	.zero		1
	.zero		1


	//----- nvinfo : EIATTR_EXIT_INSTR_OFFSETS
	.align		4
        /*0048*/ 	.byte	0x04, 0x1c
        /*004a*/ 	.short	(.L_45 - .L_44)


	//   ....[0]....
.L_44:
        /*004c*/ 	.word	0x00000010


	//----- nvinfo : EIATTR_CBANK_PARAM_SIZE
	.align		4
.L_45:
        /*0050*/ 	.byte	0x03, 0x19
        /*0052*/ 	.short	0x000c


	//----- nvinfo : EIATTR_PARAM_CBANK
	.align		4
        /*0054*/ 	.byte	0x04, 0x0a
        /*0056*/ 	.short	(.L_47 - .L_46)
	.align		4
.L_46:
        /*0058*/ 	.word	index@(.nv.constant0._Z10foo_kerneliii)
        /*005c*/ 	.short	0x0380
        /*005e*/ 	.short	0x000c


	//----- nvinfo : EIATTR_SW_WAR
	.align		4
.L_47:
        /*0060*/ 	.byte	0x04, 0x36
        /*0062*/ 	.short	(.L_49 - .L_48)
.L_48:
        /*0064*/ 	.word	0x00000008
.L_49:


//--------------------- .nv.info._Z13helloFromGPU2v --------------------------
	.section	.nv.info._Z13helloFromGPU2v,"",@"SHT_CUDA_INFO"
	.sectionflags	@""
	.align	4


	//----- nvinfo : EIATTR_CUDA_API_VERSION
	.align		4
        /*0000*/ 	.byte	0x04, 0x37
        /*0002*/ 	.short	(.L_51 - .L_50)
.L_50:
        /*0004*/ 	.word	0x00000082


	//----- nvinfo : EIATTR_SPARSE_MMA_MASK
	.align		4
.L_51:
        /*0008*/ 	.byte	0x03, 0x50
        /*000a*/ 	.short	0x0000


	//----- nvinfo : EIATTR_MAXREG_COUNT
	.align		4
        /*000c*/ 	.byte	0x03, 0x1b
        /*000e*/ 	.short	0x00ff


	//----- nvinfo : EIATTR_MERCURY_ISA_VERSION
	.align		4
        /*0010*/ 	.byte	0x03, 0x5f
        /*0012*/ 	.short	0x0101


	//----- nvinfo : EIATTR_VRC_CTA_INIT_COUNT
	.align		4
        /*0014*/ 	.byte	0x02, 0x4a
	.zero		1
	.zero		1


	//----- nvinfo : EIATTR_EXIT_INSTR_OFFSETS
	.align		4
        /*0018*/ 	.byte	0x04, 0x1c
        /*001a*/ 	.short	(.L_53 - .L_52)


	//   ....[0]....
.L_52:
        /*001c*/ 	.word	0x00000010


	//----- nvinfo : EIATTR_SW_WAR
	.align		4
.L_53:
        /*0020*/ 	.byte	0x04, 0x36
        /*0022*/ 	.short	(.L_55 - .L_54)
.L_54:
        /*0024*/ 	.word	0x00000008
.L_55:


//--------------------- .nv.info._Z12helloFromGPUv --------------------------
	.section	.nv.info._Z12helloFromGPUv,"",@"SHT_CUDA_INFO"
	.sectionflags	@""
	.align	4


	//----- nvinfo : EIATTR_CUDA_API_VERSION
	.align		4
        /*0000*/ 	.byte	0x04, 0x37
        /*0002*/ 	.short	(.L_57 - .L_56)
.L_56:
        /*0004*/ 	.word	0x00000082


	//----- nvinfo : EIATTR_SPARSE_MMA_MASK
	.align		4
.L_57:
        /*0008*/ 	.byte	0x03, 0x50
        /*000a*/ 	.short	0x0000


	//----- nvinfo : EIATTR_MAXREG_COUNT
	.align		4
        /*000c*/ 	.byte	0x03, 0x1b
        /*000e*/ 	.short	0x00ff


	//----- nvinfo : EIATTR_MERCURY_ISA_VERSION
	.align		4
        /*0010*/ 	.byte	0x03, 0x5f
        /*0012*/ 	.short	0x0101


	//----- nvinfo : EIATTR_VRC_CTA_INIT_COUNT
	.align		4
        /*0014*/ 	.byte	0x02, 0x4a
	.zero		1
	.zero		1


	//----- nvinfo : EIATTR_EXIT_INSTR_OFFSETS
	.align		4
        /*0018*/ 	.byte	0x04, 0x1c
        /*001a*/ 	.short	(.L_59 - .L_58)


	//   ....[0]....
.L_58:
        /*001c*/ 	.word	0x00000010


	//----- nvinfo : EIATTR_SW_WAR
	.align		4
.L_59:
        /*0020*/ 	.byte	0x04, 0x36
        /*0022*/ 	.short	(.L_61 - .L_60)
.L_60:
        /*0024*/ 	.word	0x00000008
.L_61:


//--------------------- .nv.info._Z12helloFromGPUi --------------------------
	.section	.nv.info._Z12helloFromGPUi,"",@"SHT_CUDA_INFO"
	.sectionflags	@""
	.align	4


	//----- nvinfo : EIATTR_CUDA_API_VERSION
	.align		4
        /*0000*/ 	.byte	0x04, 0x37
        /*0002*/ 	.short	(.L_63 - .L_62)
.L_62:
        /*0004*/ 	.word	0x00000082


	//----- nvinfo : EIATTR_KPARAM_INFO
	.align		4
.L_63:
        /*0008*/ 	.byte	0x04, 0x17
        /*000a*/ 	.short	(.L_65 - .L_64)
.L_64:
        /*000c*/ 	.word	0x00000000
        /*0010*/ 	.short	0x0000
        /*0012*/ 	.short	0x0000
        /*0014*/ 	.byte	0x00, 0xf0, 0x11, 0x00


	//----- nvinfo : EIATTR_SPARSE_MMA_MASK
	.align		4
.L_65:
        /*0018*/ 	.byte	0x03, 0x50
        /*001a*/ 	.short	0x0000


	//----- nvinfo : EIATTR_MAXREG_COUNT
	.align		4
        /*001c*/ 	.byte	0x03, 0x1b
        /*001e*/ 	.short	0x00ff


	//----- nvinfo : EIATTR_MERCURY_ISA_VERSION
	.align		4
        /*0020*/ 	.byte	0x03, 0x5f
        /*0022*/ 	.short	0x0101


	//----- nvinfo : EIATTR_VRC_CTA_INIT_COUNT
	.align		4
        /*0024*/ 	.byte	0x02, 0x4a
	.zero		1
	.zero		1


	//----- nvinfo : EIATTR_EXIT_INSTR_OFFSETS
	.align		4
        /*0028*/ 	.byte	0x04, 0x1c
        /*002a*/ 	.short	(.L_67 - .L_66)


	//   ....[0]....
.L_66:
        /*002c*/ 	.word	0x00000010


	//----- nvinfo : EIATTR_CBANK_PARAM_SIZE
	.align		4
.L_67:
        /*0030*/ 	.byte	0x03, 0x19
        /*0032*/ 	.short	0x0004


	//----- nvinfo : EIATTR_PARAM_CBANK
	.align		4
        /*0034*/ 	.byte	0x04, 0x0a
        /*0036*/ 	.short	(.L_69 - .L_68)
	.align		4
.L_68:
        /*0038*/ 	.word	index@(.nv.constant0._Z12helloFromGPUi)
        /*003c*/ 	.short	0x0380
        /*003e*/ 	.short	0x0004


	//----- nvinfo : EIATTR_SW_WAR
	.align		4
.L_69:
        /*0040*/ 	.byte	0x04, 0x36
        /*0042*/ 	.short	(.L_71 - .L_70)
.L_70:
        /*0044*/ 	.word	0x00000008
.L_71:


//--------------------- .nv.info._Z10testKerneliii --------------------------
	.section	.nv.info._Z10testKerneliii,"",@"SHT_CUDA_INFO"
	.sectionflags	@""
	.align	4


	//----- nvinfo : EIATTR_CUDA_API_VERSION
	.align		4
        /*0000*/ 	.byte	0x04, 0x37
        /*0002*/ 	.short	(.L_73 - .L_72)
.L_72:
        /*0004*/ 	.word	0x00000082


	//----- nvinfo : EIATTR_KPARAM_INFO
	.align		4
.L_73:
        /*0008*/ 	.byte	0x04, 0x17
        /*000a*/ 	.short	(.L_75 - .L_74)
.L_74:
        /*000c*/ 	.word	0x00000000
        /*0010*/ 	.short	0x0002
        /*0012*/ 	.short	0x0008
        /*0014*/ 	.byte	0x00, 0xf0, 0x11, 0x00


	//----- nvinfo : EIATTR_KPARAM_INFO
	.align		4
.L_75:
        /*0018*/ 	.byte	0x04, 0x17
        /*001a*/ 	.short	(.L_77 - .L_76)
.L_76:
        /*001c*/ 	.word	0x00000000
        /*0020*/ 	.short	0x0001
        /*0022*/ 	.short	0x0004
        /*0024*/ 	.byte	0x00, 0xf0, 0x11, 0x00


	//----- nvinfo : EIATTR_KPARAM_INFO
	.align		4
.L_77:
        /*0028*/ 	.byte	0x04, 0x17
        /*002a*/ 	.short	(.L_79 - .L_78)
.L_78:
        /*002c*/ 	.word	0x00000000
        /*0030*/ 	.short	0x0000
        /*0032*/ 	.short	0x0000
        /*0034*/ 	.byte	0x00, 0xf0, 0x11, 0x00


	//----- nvinfo : EIATTR_SPARSE_MMA_MASK
	.align		4
.L_79:
        /*0038*/ 	.byte	0x03, 0x50
        /*003a*/ 	.short	0x0000


	//----- nvinfo : EIATTR_MAXREG_COUNT
	.align		4
        /*003c*/ 	.byte	0x03, 0x1b
        /*003e*/ 	.short	0x00ff


	//----- nvinfo : EIATTR_MERCURY_ISA_VERSION
	.align		4
        /*0040*/ 	.byte	0x03, 0x5f
        /*0042*/ 	.short	0x0101


	//----- nvinfo : EIATTR_VRC_CTA_INIT_COUNT
	.align		4
        /*0044*/ 	.byte	0x02, 0x4a
	.zero		1
	.zero		1


	//----- nvinfo : EIATTR_EXIT_INSTR_OFFSETS
	.align		4
        /*0048*/ 	.byte	0x04, 0x1c
        /*004a*/ 	.short	(.L_81 - .L_80)


	//   ....[0]....
.L_80:
        /*004c*/ 	.word	0x00000010


	//----- nvinfo : EIATTR_CBANK_PARAM_SIZE
	.align		4
.L_81:
        /*0050*/ 	.byte	0x03, 0x19
        /*0052*/ 	.short	0x000c


	//----- nvinfo : EIATTR_PARAM_CBANK
	.align		4
        /*0054*/ 	.byte	0x04, 0x0a
        /*0056*/ 	.short	(.L_83 - .L_82)
	.align		4
.L_82:
        /*0058*/ 	.word	index@(.nv.constant0._Z10testKerneliii)
        /*005c*/ 	.short	0x0380
        /*005e*/ 	.short	0x000c


	//----- nvinfo : EIATTR_SW_WAR
	.align		4
.L_83:
        /*0060*/ 	.byte	0x04, 0x36
        /*0062*/ 	.short	(.L_85 - .L_84)
.L_84:
        /*0064*/ 	.word	0x00000008
.L_85:


//--------------------- .nv.info._Z13testKernelPtrPKiS0_i --------------------------
	.section	.nv.info._Z13testKernelPtrPKiS0_i,"",@"SHT_CUDA_INFO"
	.sectionflags	@""
	.align	4


	//----- nvinfo : EIATTR_CUDA_API_VERSION
	.align		4
        /*0000*/ 	.byte	0x04, 0x37
        /*0002*/ 	.short	(.L_87 - .L_86)
.L_86:
        /*0004*/ 	.word	0x00000082


	//----- nvinfo : EIATTR_KPARAM_INFO
	.align		4
.L_87:
        /*0008*/ 	.byte	0x04, 0x17
        /*000a*/ 	.short	(.L_89 - .L_88)
.L_88:
        /*000c*/ 	.word	0x00000000
        /*0010*/ 	.short	0x0002
        /*0012*/ 	.short	0x0010
        /*0014*/ 	.byte	0x00, 0xf0, 0x11, 0x00


	//----- nvinfo : EIATTR_KPARAM_INFO
	.align		4
.L_89:
        /*0018*/ 	.byte	0x04, 0x17
        /*001a*/ 	.short	(.L_91 - .L_90)
.L_90:
        /*001c*/ 	.word	0x00000000
        /*0020*/ 	.short	0x0001
        /*0022*/ 	.short	0x0008
        /*0024*/ 	.byte	0x00, 0xf5, 0x21, 0x00


	//----- nvinfo : EIATTR_KPARAM_INFO
	.align		4
.L_91:
        /*0028*/ 	.byte	0x04, 0x17
        /*002a*/ 	.short	(.L_93 - .L_92)
.L_92:
        /*002c*/ 	.word	0x00000000
        /*0030*/ 	.short	0x0000
        /*0032*/ 	.short	0x0000
        /*0034*/ 	.byte	0x00, 0xf5, 0x21, 0x00


	//----- nvinfo : EIATTR_SPARSE_MMA_MASK
	.align		4
.L_93:
        /*0038*/ 	.byte	0x03, 0x50
        /*003a*/ 	.short	0x0000


	//----- nvinfo : EIATTR_MAXREG_COUNT
	.align		4
        /*003c*/ 	.byte	0x03, 0x1b
        /*003e*/ 	.short	0x00ff


	//----- nvinfo : EIATTR_MERCURY_ISA_VERSION
	.align		4
        /*0040*/ 	.byte	0x03, 0x5f
        /*0042*/ 	.short	0x0101


	//----- nvinfo : EIATTR_VRC_CTA_INIT_COUNT
	.align		4
        /*0044*/ 	.byte	0x02, 0x4a
	.zero		1
	.zero		1


	//----- nvinfo : EIATTR_EXIT_INSTR_OFFSETS
	.align		4
        /*0048*/ 	.byte	0x04, 0x1c
        /*004a*/ 	.short	(.L_95 - .L_94)


	//   ....[0]....
.L_94:
        /*004c*/ 	.word	0x00000010


	//----- nvinfo : EIATTR_CBANK_PARAM_SIZE
	.align		4
.L_95:
        /*0050*/ 	.byte	0x03, 0x19
        /*0052*/ 	.short	0x0014


	//----- nvinfo : EIATTR_PARAM_CBANK
	.align		4
        /*0054*/ 	.byte	0x04, 0x0a
        /*0056*/ 	.short	(.L_97 - .L_96)
	.align		4
.L_96:
        /*0058*/ 	.word	index@(.nv.constant0._Z13testKernelPtrPKiS0_i)
        /*005c*/ 	.short	0x0380
        /*005e*/ 	.short	0x0014


	//----- nvinfo : EIATTR_SW_WAR
	.align		4
.L_97:
        /*0060*/ 	.byte	0x04, 0x36
        /*0062*/ 	.short	(.L_99 - .L_98)
.L_98:
        /*0064*/ 	.word	0x00000008
.L_99:


//--------------------- .nv.callgraph             --------------------------
	.section	.nv.callgraph,"",@"SHT_CUDA_CALLGRAPH"
	.align	4
	.sectionentsize	8
	.align		4
        /*0000*/ 	.word	0x00000000
	.align		4
        /*0004*/ 	.word	0xffffffff
	.align		4
        /*0008*/ 	.word	0x00000000
	.align		4
        /*000c*/ 	.word	0xfffffffe
	.align		4
        /*0010*/ 	.word	0x00000000
	.align		4
        /*0014*/ 	.word	0xfffffffd
	.align		4
        /*0018*/ 	.word	0x00000000
	.align		4
        /*001c*/ 	.word	0xfffffffc


//--------------------- .text._Z10foo_kerneliii   --------------------------
	.section	.text._Z10foo_kerneliii,"ax",@progbits
	.align	128
        .global         _Z10foo_kerneliii
        .type           _Z10foo_kerneliii,@function
        .size           _Z10foo_kerneliii,(.L_x_6 - _Z10foo_kerneliii)
        .other          _Z10foo_kerneliii,@"STO_CUDA_ENTRY STV_DEFAULT"
_Z10foo_kerneliii:
.text._Z10foo_kerneliii:
[----:B------:R-:W-:Y:S01]  /*0000*/  LDC R1, c[0x0][0x37c] ;  /* 0x0000df00ff017b82 */ /* 0x000fe20000000800 */
[----:B------:R-:W-:Y:S05]  /*0010*/  EXIT ;  /* 0x000000000000794d */ /* 0x000fea0003800000 */
.L_x_0:
[----:B------:R-:W-:-:S00]  /*0020*/  BRA `(.L_x_0) ;  /* 0xfffffffc00fc7947 */ /* 0x000fc0000383ffff */
[----:B------:R-:W-:-:S00]  /*0030*/  NOP ;  /* 0x0000000000007918 */ /* 0x000fc00000000000 */
        /* <DEDUP_REMOVED lines=12> */
.L_x_6:


//--------------------- .text._Z13helloFromGPU2v  --------------------------
	.section	.text._Z13helloFromGPU2v,"ax",@progbits
	.align	128
        .global         _Z13helloFromGPU2v
        .type           _Z13helloFromGPU2v,@function
        .size           _Z13helloFromGPU2v,(.L_x_7 - _Z13helloFromGPU2v)
        .other          _Z13helloFromGPU2v,@"STO_CUDA_ENTRY STV_DEFAULT"
_Z13helloFromGPU2v:
.text._Z13helloFromGPU2v:
[----:B------:R-:W-:Y:S01]  /*0000*/  LDC R1, c[0x0][0x37c] ;  /* 0x0000df00ff017b82 */ /* 0x000fe20000000800 */
[----:B------:R-:W-:Y:S05]  /*0010*/  EXIT ;  /* 0x000000000000794d */ /* 0x000fea0003800000 */
.L_x_1:
        /* <DEDUP_REMOVED lines=14> */
.L_x_7:


//--------------------- .text._Z12helloFromGPUv   --------------------------
	.section	.text._Z12helloFromGPUv,"ax",@progbits
	.align	128
        .global         _Z12helloFromGPUv
        .type           _Z12helloFromGPUv,@function
        .size           _Z12helloFromGPUv,(.L_x_8 - _Z12helloFromGPUv)
        .other          _Z12helloFromGPUv,@"STO_CUDA_ENTRY STV_DEFAULT"
_Z12helloFromGPUv:
.text._Z12helloFromGPUv:
[----:B------:R-:W-:Y:S01]  /*0000*/  LDC R1, c[0x0][0x37c] ;  /* 0x0000df00ff017b82 */ /* 0x000fe20000000800 */
[----:B------:R-:W-:Y:S05]  /*0010*/  EXIT ;  /* 0x000000000000794d */ /* 0x000fea0003800000 */
.L_x_2:
        /* <DEDUP_REMOVED lines=14> */
.L_x_8:


//--------------------- .text._Z12helloFromGPUi   --------------------------
	.section	.text._Z12helloFromGPUi,"ax",@progbits
	.align	128
        .global         _Z12helloFromGPUi
        .type           _Z12helloFromGPUi,@function
        .size           _Z12helloFromGPUi,(.L_x_9 - _Z12helloFromGPUi)
        .other          _Z12helloFromGPUi,@"STO_CUDA_ENTRY STV_DEFAULT"
_Z12helloFromGPUi:
.text._Z12helloFromGPUi:
[----:B------:R-:W-:Y:S01]  /*0000*/  LDC R1, c[0x0][0x37c] ;  /* 0x0000df00ff017b82 */ /* 0x000fe20000000800 */
[----:B------:R-:W-:Y:S05]  /*0010*/  EXIT ;  /* 0x000000000000794d */ /* 0x000fea0003800000 */
.L_x_3:
        /* <DEDUP_REMOVED lines=14> */
.L_x_9:


//--------------------- .text._Z10testKerneliii   --------------------------
	.section	.text._Z10testKerneliii,"ax",@progbits
	.align	128
        .global         _Z10testKerneliii
        .type           _Z10testKerneliii,@function
        .size           _Z10testKerneliii,(.L_x_10 - _Z10testKerneliii)
        .other          _Z10testKerneliii,@"STO_CUDA_ENTRY STV_DEFAULT"
_Z10testKerneliii:
.text._Z10testKerneliii:
[----:B------:R-:W-:Y:S01]  /*0000*/  LDC R1, c[0x0][0x37c] ;  /* 0x0000df00ff017b82 */ /* 0x000fe20000000800 */
[----:B------:R-:W-:Y:S05]  /*0010*/  EXIT ;  /* 0x000000000000794d */ /* 0x000fea0003800000 */
.L_x_4:
        /* <DEDUP_REMOVED lines=14> */
.L_x_10:


//--------------------- .text._Z13testKernelPtrPKiS0_i --------------------------
	.section	.text._Z13testKernelPtrPKiS0_i,"ax",@progbits
	.align	128
        .global         _Z13testKernelPtrPKiS0_i
        .type           _Z13testKernelPtrPKiS0_i,@function
        .size           _Z13testKernelPtrPKiS0_i,(.L_x_11 - _Z13testKernelPtrPKiS0_i)
        .other          _Z13testKernelPtrPKiS0_i,@"STO_CUDA_ENTRY STV_DEFAULT"
_Z13testKernelPtrPKiS0_i:
.text._Z13testKernelPtrPKiS0_i:
[----:B------:R-:W-:Y:S01]  /*0000*/  LDC R1, c[0x0][0x37c] ;  /* 0x0000df00ff017b82 */ /* 0x000fe20000000800 */
[----:B------:R-:W-:Y:S05]  /*0010*/  EXIT ;  /* 0x000000000000794d */ /* 0x000fea0003800000 */
.L_x_5:
        /* <DEDUP_REMOVED lines=14> */
.L_x_11:


//--------------------- .nv.shared.reserved.0     --------------------------
	.section	.nv.shared.reserved.0,"aw",@nobits
	.weak		__nv_reservedSMEM_offset_0_alias
	.size		__nv_reservedSMEM_offset_0_alias, 0, 64
	.other		__nv_reservedSMEM_offset_0_alias,@"STO_CUDA_RESERVED_SHARED STV_DEFAULT"
__nv_reservedSMEM_offset_0_alias:
	.zero		0
	.zero		64


//--------------------- .nv.constant0._Z10foo_kerneliii --------------------------
	.section	.nv.constant0._Z10foo_kerneliii,"a",@progbits
	.sectionflags	@""
	.align	4
.nv.constant0._Z10foo_kerneliii:
	.zero		908


//--------------------- .nv.constant0._Z13helloFromGPU2v --------------------------
	.section	.nv.constant0._Z13helloFromGPU2v,"a",@progbits
	.sectionflags	@""
	.align	4
.nv.constant0._Z13helloFromGPU2v:
	.zero		896


//--------------------- .nv.constant0._Z12helloFromGPUv --------------------------
	.section	.nv.constant0._Z12helloFromGPUv,"a",@progbits
	.sectionflags	@""
	.align	4
.nv.constant0._Z12helloFromGPUv:
	.zero		896


//--------------------- .nv.constant0._Z12helloFromGPUi --------------------------
	.section	.nv.constant0._Z12helloFromGPUi,"a",@progbits
	.sectionflags	@""
	.align	4
.nv.constant0._Z12helloFromGPUi:
	.zero		900


//--------------------- .nv.constant0._Z10testKerneliii --------------------------
	.section	.nv.constant0._Z10testKerneliii,"a",@progbits
	.sectionflags	@""
	.align	4
.nv.constant0._Z10testKerneliii:
	.zero		908


//--------------------- .nv.constant0._Z13testKernelPtrPKiS0_i --------------------------
	.section	.nv.constant0._Z13testKernelPtrPKiS0_i,"a",@progbits
	.sectionflags	@""
	.align	4
.nv.constant0._Z13testKernelPtrPKiS0_i:
	.zero		916


//--------------------- SYMBOLS --------------------------

	.type		.nv.reservedSmem.offset0,@object
	.size		.nv.reservedSmem.offset0,0x4
